	.headerflags	@"EF_CUDA_TEXMODE_UNIFIED EF_CUDA_64BIT_ADDRESS EF_CUDA_ACCELERATORS EF_CUDA_SM90 EF_CUDA_VIRTUAL_SM(EF_CUDA_SM90)"
	.elftype	@"ET_EXEC"


//--------------------- .nv.info                  --------------------------
	.section	.nv.info,"",@"SHT_CUDA_INFO"
	.align	4


	//----- nvinfo : EIATTR_REGCOUNT
	.align		4
        /*0000*/ 	.byte	0x04, 0x2f
        /*0002*/ 	.short	(.L_2 - .L_1)
	.align		4
.L_1:
        /*0004*/ 	.word	index@(triton_poi_fused_add_native_layer_norm_8)
        /*0008*/ 	.word	0x00000020


	//----- nvinfo : EIATTR_MIN_STACK_SIZE
	.align		4
.L_2:
        /*000c*/ 	.byte	0x04, 0x12
        /*000e*/ 	.short	(.L_4 - .L_3)
	.align		4
.L_3:
        /*0010*/ 	.word	index@(triton_poi_fused_add_native_layer_norm_8)
        /*0014*/ 	.word	0x00000000


	//----- nvinfo : EIATTR_FRAME_SIZE
	.align		4
.L_4:
        /*0018*/ 	.byte	0x04, 0x11
        /*001a*/ 	.short	(.L_6 - .L_5)
	.align		4
.L_5:
        /*001c*/ 	.word	index@(triton_poi_fused_add_native_layer_norm_8)
        /*0020*/ 	.word	0x00000000


	//----- nvinfo : EIATTR_MIN_STACK_SIZE
	.align		4
.L_6:
        /*0024*/ 	.byte	0x04, 0x12
        /*0026*/ 	.short	(.L_8 - .L_7)
	.align		4
.L_7:
        /*0028*/ 	.word	index@(triton_poi_fused_add_native_layer_norm_8)
        /*002c*/ 	.word	0x00000000
.L_8:


//--------------------- .nv.info.triton_poi_fused_add_native_layer_norm_8 --------------------------
	.section	.nv.info.triton_poi_fused_add_native_layer_norm_8,"",@"SHT_CUDA_INFO"
	.sectionflags	@""
	.align	4


	//----- nvinfo : EIATTR_CUDA_API_VERSION
	.align		4
        /*0000*/ 	.byte	0x04, 0x37
        /*0002*/ 	.short	(.L_10 - .L_9)
.L_9:
        /*0004*/ 	.word	0x0000007c


	//----- nvinfo : EIATTR_KPARAM_INFO
	.align		4
.L_10:
        /*0008*/ 	.byte	0x04, 0x17
        /*000a*/ 	.short	(.L_12 - .L_11)
.L_11:
        /*000c*/ 	.word	0x00000000
        /*0010*/ 	.short	0x0008
        /*0012*/ 	.short	0x0040
        /*0014*/ 	.byte	0x00, 0xf0, 0x11, 0x00


	//----- nvinfo : EIATTR_KPARAM_INFO
	.align		4
.L_12:
        /*0018*/ 	.byte	0x04, 0x17
        /*001a*/ 	.short	(.L_14 - .L_13)
.L_13:
        /*001c*/ 	.word	0x00000000
        /*0020*/ 	.short	0x0007
        /*0022*/ 	.short	0x0038
        /*0024*/ 	.byte	0x00, 0xf4, 0x21, 0x00


	//----- nvinfo : EIATTR_KPARAM_INFO
	.align		4
.L_14:
        /*0028*/ 	.byte	0x04, 0x17
        /*002a*/ 	.short	(.L_16 - .L_15)
.L_15:
        /*002c*/ 	.word	0x00000000
        /*0030*/ 	.short	0x0006
        /*0032*/ 	.short	0x0030
        /*0034*/ 	.byte	0x00, 0xf4, 0x21, 0x00


	//----- nvinfo : EIATTR_KPARAM_INFO
	.align		4
.L_16:
        /*0038*/ 	.byte	0x04, 0x17
        /*003a*/ 	.short	(.L_18 - .L_17)
.L_17:
        /*003c*/ 	.word	0x00000000
        /*0040*/ 	.short	0x0005
        /*0042*/ 	.short	0x0028
        /*0044*/ 	.byte	0x00, 0xf4, 0x21, 0x00


	//----- nvinfo : EIATTR_KPARAM_INFO
	.align		4
.L_18:
        /*0048*/ 	.byte	0x04, 0x17
        /*004a*/ 	.short	(.L_20 - .L_19)
.L_19:
        /*004c*/ 	.word	0x00000000
        /*0050*/ 	.short	0x0004
        /*0052*/ 	.short	0x0020
        /*0054*/ 	.byte	0x00, 0xf4, 0x21, 0x00


	//----- nvinfo : EIATTR_KPARAM_INFO
	.align		4
.L_20:
        /*0058*/ 	.byte	0x04, 0x17
        /*005a*/ 	.short	(.L_22 - .L_21)
.L_21:
        /*005c*/ 	.word	0x00000000
        /*0060*/ 	.short	0x0003
        /*0062*/ 	.short	0x0018
        /*0064*/ 	.byte	0x00, 0xf4, 0x21, 0x00


	//----- nvinfo : EIATTR_KPARAM_INFO
	.align		4
.L_22:
        /*0068*/ 	.byte	0x04, 0x17
        /*006a*/ 	.short	(.L_24 - .L_23)
.L_23:
        /*006c*/ 	.word	0x00000000
        /*0070*/ 	.short	0x0002
        /*0072*/ 	.short	0x0010
        /*0074*/ 	.byte	0x00, 0xf4, 0x21, 0x00


	//----- nvinfo : EIATTR_KPARAM_INFO
	.align		4
.L_24:
        /*0078*/ 	.byte	0x04, 0x17
        /*007a*/ 	.short	(.L_26 - .L_25)
.L_25:
        /*007c*/ 	.word	0x00000000
        /*0080*/ 	.short	0x0001
        /*0082*/ 	.short	0x0008
        /*0084*/ 	.byte	0x00, 0xf4, 0x21, 0x00


	//----- nvinfo : EIATTR_KPARAM_INFO
	.align		4
.L_26:
        /*0088*/ 	.byte	0x04, 0x17
        /*008a*/ 	.short	(.L_28 - .L_27)
.L_27:
        /*008c*/ 	.word	0x00000000
        /*0090*/ 	.short	0x0000
        /*0092*/ 	.short	0x0000
        /*0094*/ 	.byte	0x00, 0xf4, 0x21, 0x00


	//----- nvinfo : EIATTR_SPARSE_MMA_MASK
	.align		4
.L_28:
        /*0098*/ 	.byte	0x03, 0x50
        /*009a*/ 	.short	0x0000


	//----- nvinfo : EIATTR_MAXREG_COUNT
	.align		4
        /*009c*/ 	.byte	0x03, 0x1b
        /*009e*/ 	.short	0x00ff


	//----- nvinfo : EIATTR_EXIT_INSTR_OFFSETS
	.align		4
        /*00a0*/ 	.byte	0x04, 0x1c
        /*00a2*/ 	.short	(.L_30 - .L_29)


	//   ....[0]....
.L_29:
        /*00a4*/ 	.word	0x000003c0


	//   ....[1]....
        /*00a8*/ 	.word	0x000003e0


	//----- nvinfo : EIATTR_REQNTID
	.align		4
.L_30:
        /*00ac*/ 	.byte	0x04, 0x10
        /*00ae*/ 	.short	(.L_32 - .L_31)
.L_31:
        /*00b0*/ 	.word	0x00000080
        /*00b4*/ 	.word	0x00000001
        /*00b8*/ 	.word	0x00000001


	//----- nvinfo : EIATTR_CBANK_PARAM_SIZE
	.align		4
.L_32:
        /*00bc*/ 	.byte	0x03, 0x19
        /*00be*/ 	.short	0x0044


	//----- nvinfo : EIATTR_PARAM_CBANK
	.align		4
        /*00c0*/ 	.byte	0x04, 0x0a
        /*00c2*/ 	.short	(.L_34 - .L_33)
	.align		4
.L_33:
        /*00c4*/ 	.word	index@(.nv.constant0.triton_poi_fused_add_native_layer_norm_8)
        /*00c8*/ 	.short	0x0210
        /*00ca*/ 	.short	0x0044


	//----- nvinfo : EIATTR_SW_WAR
	.align		4
.L_34:
        /*00cc*/ 	.byte	0x04, 0x36
        /*00ce*/ 	.short	(.L_36 - .L_35)
.L_35:
        /*00d0*/ 	.word	0x00000008
.L_36:


//--------------------- .nv.callgraph             --------------------------
	.section	.nv.callgraph,"",@"SHT_CUDA_CALLGRAPH"
	.align	4
	.sectionentsize	8
	.align		4
        /*0000*/ 	.word	0x00000000
	.align		4
        /*0004*/ 	.word	0xffffffff
	.align		4
        /*0008*/ 	.word	0x00000000
	.align		4
        /*000c*/ 	.word	0xfffffffe
	.align		4
        /*0010*/ 	.word	0x00000000
	.align		4
        /*0014*/ 	.word	0xfffffffd
	.align		4
        /*0018*/ 	.word	0x00000000
	.align		4
        /*001c*/ 	.word	0xfffffffc


//--------------------- .nv.constant4             --------------------------
	.section	.nv.constant4,"a",@progbits
	.align	8
	.align		8
.nv.constant4:
        /*0000*/ 	.dword	_$_str


//--------------------- .text.triton_poi_fused_add_native_layer_norm_8 --------------------------
	.section	.text.triton_poi_fused_add_native_layer_norm_8,"ax",@progbits
	.align	128
        .global         triton_poi_fused_add_native_layer_norm_8
        .type           triton_poi_fused_add_native_layer_norm_8,@function
        .size           triton_poi_fused_add_native_layer_norm_8,(.L_x_1 - triton_poi_fused_add_native_layer_norm_8)
        .other          triton_poi_fused_add_native_layer_norm_8,@"STO_CUDA_ENTRY STV_DEFAULT"
triton_poi_fused_add_native_layer_norm_8:
.text.triton_poi_fused_add_native_layer_norm_8:
[----:B------:R-:W0:Y:S01]  /*0000*/  LDC R1, c[0x0][0x28] ;  /* 0x00000a00ff017b82 */ /* 0x000e220000000800 */
[----:B------:R-:W1:Y:S07]  /*0010*/  S2R R0, SR_TID.X ;  /* 0x0000000000007919 */ /* 0x000e6e0000002100 */
[----:B------:R-:W2:Y:S01]  /*0020*/  LDC.64 R10, c[0x0][0x230] ;  /* 0x00008c00ff0a7b82 */ /* 0x000ea20000000a00 */
[----:B------:R-:W-:Y:S01]  /*0030*/  HFMA2.MMA R18, -RZ, RZ, 0, 0 ;  /* 0x00000000ff127435 */ /* 0x000fe200000001ff */
[----:B------:R-:W-:Y:S01]  /*0040*/  ULDC.64 UR4, c[0x0][0x208] ;  /* 0x0000820000047ab9 */ /* 0x000fe20000000a00 */
[----:B------:R-:W3:Y:S05]  /*0050*/  S2R R19, SR_CTAID.X ;  /* 0x0000000000137919 */ /* 0x000eea0000002500 */
[----:B------:R-:W4:Y:S08]  /*0060*/  LDC.64 R14, c[0x0][0x218] ;  /* 0x00008600ff0e7b82 */ /* 0x000f300000000a00 */
[----:B------:R-:W5:Y:S08]  /*0070*/  LDC.64 R22, c[0x0][0x220] ;  /* 0x00008800ff167b82 */ /* 0x000f700000000a00 */
[----:B------:R-:W5:Y:S01]  /*0080*/  LDC.64 R16, c[0x0][0x228] ;  /* 0x00008a00ff107b82 */ /* 0x000f620000000a00 */
[----:B-1----:R-:W-:-:S07]  /*0090*/  SHF.L.U32 R0, R0, 0x1, RZ ;  /* 0x0000000100007819 */ /* 0x002fce00000006ff */
[----:B------:R-:W1:Y:S01]  /*00a0*/  LDC.64 R12, c[0x0][0x210] ;  /* 0x00008400ff0c7b82 */ /* 0x000e620000000a00 */
[----:B------:R-:W-:-:S04]  /*00b0*/  LOP3.LUT R0, R0, 0xfe, RZ, 0xc0, !PT ;  /* 0x000000fe00007812 */ /* 0x000fc800078ec0ff */
[----:B---3--:R-:W-:-:S03]  /*00c0*/  LEA R19, R19, R0, 0x8 ;  /* 0x0000000013137211 */ /* 0x008fc600078e40ff */
[----:B------:R-:W3:Y:S01]  /*00d0*/  LDC.64 R6, c[0x0][0x238] ;  /* 0x00008e00ff067b82 */ /* 0x000ee20000000a00 */
[----:B------:R-:W-:Y:S02]  /*00e0*/  SHF.R.S32.HI R0, RZ, 0x1f, R19 ;  /* 0x0000001fff007819 */ /* 0x000fe40000011413 */
[----:B------:R-:W-:Y:S02]  /*00f0*/  ISETP.GE.AND P0, PT, R19, 0x100, PT ;  /* 0x000001001300780c */ /* 0x000fe40003f06270 */
[----:B------:R-:W-:-:S03]  /*0100*/  LEA.HI R2, R0, R19, RZ, 0x2 ;  /* 0x0000001300027211 */ /* 0x000fc600078f10ff */
[----:B------:R-:W3:Y:S01]  /*0110*/  LDC.64 R4, c[0x0][0x240] ;  /* 0x00009000ff047b82 */ /* 0x000ee20000000a00 */
[----:B------:R-:W-:Y:S02]  /*0120*/  MOV R0, RZ ;  /* 0x000000ff00007202 */ /* 0x000fe40000000f00 */
[----:B------:R-:W-:Y:S02]  /*0130*/  SHF.R.S32.HI R25, RZ, 0x2, R2 ;  /* 0x00000002ff197819 */ /* 0x000fe40000011402 */
[----:B------:R-:W-:Y:S02]  /*0140*/  LOP3.LUT R8, R2, 0xfffffffc, RZ, 0xc0, !PT ;  /* 0xfffffffc02087812 */ /* 0x000fe400078ec0ff */
[----:B------:R-:W-:Y:S01]  /*0150*/  CS2R R2, SRZ ;  /* 0x0000000000027805 */ /* 0x000fe2000001ff00 */
[----:B--2---:R-:W-:Y:S01]  /*0160*/  IMAD.WIDE R10, R25, 0x4, R10 ;  /* 0x00000004190a7825 */ /* 0x004fe200078e020a */
[----:B------:R-:W-:Y:S02]  /*0170*/  IADD3 R21, R19, -R8, RZ ;  /* 0x8000000813157210 */ /* 0x000fe40007ffe0ff */
[----:B------:R-:W-:-:S02]  /*0180*/  CS2R R8, SRZ ;  /* 0x0000000000087805 */ /* 0x000fc4000001ff00 */
[----:B------:R-:W2:Y:S01]  /*0190*/  @!P0 LDG.E.EL R18, desc[UR4][R10.64] ;  /* 0x000000040a128981 */ /* 0x000ea2000c2e1900 */
[----:B----4-:R-:W-:-:S03]  /*01a0*/  IMAD.WIDE R14, R19, 0x4, R14 ;  /* 0x00000004130e7825 */ /* 0x010fc600078e020e */
[----:B------:R4:W2:Y:S01]  /*01b0*/  @!P0 LDG.E.EL R0, desc[UR4][R10.64] ;  /* 0x000000040a008981 */ /* 0x0008a2000c2e1900 */
[----:B-----5:R-:W-:-:S03]  /*01c0*/  IMAD.WIDE R22, R21, 0x4, R22 ;  /* 0x0000000415167825 */ /* 0x020fc600078e0216 */
[----:B------:R5:W2:Y:S01]  /*01d0*/  @!P0 LDG.E.64 R2, desc[UR4][R14.64] ;  /* 0x000000040e028981 */ /* 0x000aa2000c1e1b00 */
[----:B0-----:R-:W-:Y:S01]  /*01e0*/  IMAD.WIDE R16, R25, 0x4, R16 ;  /* 0x0000000419107825 */ /* 0x001fe200078e0210 */
[----:B------:R-:W-:Y:S02]  /*01f0*/  CS2R R24, SRZ ;  /* 0x0000000000187805 */ /* 0x000fe4000001ff00 */
[----:B------:R-:W2:Y:S01]  /*0200*/  @!P0 LDG.E.EL.64 R8, desc[UR4][R22.64] ;  /* 0x0000000416088981 */ /* 0x000ea2000c2e1b00 */
[----:B-1----:R-:W-:Y:S01]  /*0210*/  IMAD.WIDE R26, R19, 0x4, R12 ;  /* 0x00000004131a7825 */ /* 0x002fe200078e020c */
[----:B------:R-:W-:Y:S01]  /*0220*/  CS2R R12, SRZ ;  /* 0x00000000000c7805 */ /* 0x000fe2000001ff00 */
[----:B----4-:R-:W0:Y:S03]  /*0230*/  LDC.64 R10, c[0x0][0x248] ;  /* 0x00009200ff0a7b82 */ /* 0x010e260000000a00 */
[----:B------:R-:W4:Y:S01]  /*0240*/  @!P0 LDG.E.64 R24, desc[UR4][R26.64] ;  /* 0x000000041a188981 */ /* 0x000f22000c1e1b00 */
[----:B---3--:R-:W-:Y:S01]  /*0250*/  IMAD.WIDE R28, R21, 0x4, R6 ;  /* 0x00000004151c7825 */ /* 0x008fe200078e0206 */
[----:B------:R-:W-:-:S02]  /*0260*/  CS2R R6, SRZ ;  /* 0x0000000000067805 */ /* 0x000fc4000001ff00 */
[----:B------:R-:W3:Y:S01]  /*0270*/  @!P0 LDG.E.EL R13, desc[UR4][R16.64] ;  /* 0x00000004100d8981 */ /* 0x000ee2000c2e1900 */
[----:B-----5:R-:W-:Y:S01]  /*0280*/  IMAD.WIDE R14, R21, 0x4, R4 ;  /* 0x00000004150e7825 */ /* 0x020fe200078e0204 */
[----:B------:R-:W-:Y:S02]  /*0290*/  CS2R R4, SRZ ;  /* 0x0000000000047805 */ /* 0x000fe4000001ff00 */
[----:B------:R1:W5:Y:S04]  /*02a0*/  @!P0 LDG.E.EL R12, desc[UR4][R16.64] ;  /* 0x00000004100c8981 */ /* 0x000368000c2e1900 */
[----:B------:R-:W5:Y:S04]  /*02b0*/  @!P0 LDG.E.EL.64 R6, desc[UR4][R28.64] ;  /* 0x000000041c068981 */ /* 0x000f68000c2e1b00 */
[----:B------:R-:W5:Y:S01]  /*02c0*/  @!P0 LDG.E.EL.64 R4, desc[UR4][R14.64] ;  /* 0x000000040e048981 */ /* 0x000f62000c2e1b00 */
[----:B0-----:R-:W-:-:S04]  /*02d0*/  IMAD.WIDE R10, R19, 0x4, R10 ;  /* 0x00000004130a7825 */ /* 0x001fc800078e020a */
[----:B--2---:R-:W-:Y:S01]  /*02e0*/  FADD R18, R18, 9.9999999747524270788e-07 ;  /* 0x358637bd12127421 */ /* 0x004fe20000000000 */
[----:B------:R-:W-:-:S05]  /*02f0*/  FADD R0, R0, 9.9999999747524270788e-07 ;  /* 0x358637bd00007421 */ /* 0x000fca0000000000 */
[----:B------:R-:W0:Y:S01]  /*0300*/  MUFU.RSQ R18, R18 ;  /* 0x0000001200127308 */ /* 0x000e220000001400 */
[----:B-1----:R-:W-:-:S07]  /*0310*/  FADD R17, R8, R2 ;  /* 0x0000000208117221 */ /* 0x002fce0000000000 */
[----:B------:R-:W1:Y:S01]  /*0320*/  MUFU.RSQ R0, R0 ;  /* 0x0000000000007308 */ /* 0x000e620000001400 */
[----:B------:R-:W-:Y:S01]  /*0330*/  FADD R2, R9, R3 ;  /* 0x0000000309027221 */ /* 0x000fe20000000000 */
[----:B----4-:R-:W-:-:S03]  /*0340*/  FADD R24, R17, R24 ;  /* 0x0000001811187221 */ /* 0x010fc60000000000 */
[----:B------:R-:W-:Y:S01]  /*0350*/  FADD R25, R2, R25 ;  /* 0x0000001902197221 */ /* 0x000fe20000000000 */
[----:B---3--:R-:W-:-:S03]  /*0360*/  FADD R13, R24, -R13 ;  /* 0x8000000d180d7221 */ /* 0x008fc60000000000 */
[----:B-----5:R-:W-:Y:S01]  /*0370*/  FADD R25, R25, -R12 ;  /* 0x8000000c19197221 */ /* 0x020fe20000000000 */
[----:B0-----:R-:W-:-:S03]  /*0380*/  FMUL R13, R18, R13 ;  /* 0x0000000d120d7220 */ /* 0x001fc60000400000 */
[----:B-1----:R-:W-:Y:S01]  /*0390*/  FMUL R2, R0, R25 ;  /* 0x0000001900027220 */ /* 0x002fe20000400000 */
[----:B------:R-:W-:-:S03]  /*03a0*/  FFMA R4, R13, R6, R4 ;  /* 0x000000060d047223 */ /* 0x000fc60000000004 */
[----:B------:R-:W-:Y:S01]  /*03b0*/  FFMA R5, R2, R7, R5 ;  /* 0x0000000702057223 */ /* 0x000fe20000000005 */
[----:B------:R-:W-:Y:S06]  /*03c0*/  @P0 EXIT ;  /* 0x000000000000094d */ /* 0x000fec0003800000 */
[----:B------:R-:W-:Y:S01]  /*03d0*/  STG.E.64 desc[UR4][R10.64], R4 ;  /* 0x000000040a007986 */ /* 0x000fe2000c101b04 */
[----:B------:R-:W-:Y:S05]  /*03e0*/  EXIT ;  /* 0x000000000000794d */ /* 0x000fea0003800000 */
.L_x_0:
[----:B------:R-:W-:-:S00]  /*03f0*/  BRA `(.L_x_0) ;  /* 0xfffffffc00fc7947 */ /* 0x000fc0000383ffff */
[----:B------:R-:W-:-:S00]  /*0400*/  NOP ;  /* 0x0000000000007918 */ /* 0x000fc00000000000 */
[----:B------:R-:W-:-:S00]  /*0410*/  NOP ;  /* 0x0000000000007918 */ /* 0x000fc00000000000 */
[----:B------:R-:W-:-:S00]  /*0420*/  NOP ;  /* 0x0000000000007918 */ /* 0x000fc00000000000 */
[----:B------:R-:W-:-:S00]  /*0430*/  NOP ;  /* 0x0000000000007918 */ /* 0x000fc00000000000 */
[----:B------:R-:W-:-:S00]  /*0440*/  NOP ;  /* 0x0000000000007918 */ /* 0x000fc00000000000 */
[----:B------:R-:W-:-:S00]  /*0450*/  NOP ;  /* 0x0000000000007918 */ /* 0x000fc00000000000 */
[----:B------:R-:W-:-:S00]  /*0460*/  NOP ;  /* 0x0000000000007918 */ /* 0x000fc00000000000 */
[----:B------:R-:W-:-:S00]  /*0470*/  NOP ;  /* 0x0000000000007918 */ /* 0x000fc00000000000 */
.L_x_1:


//--------------------- .nv.global.init           --------------------------
	.section	.nv.global.init,"aw",@progbits
.nv.global.init:
	.type		_$_str,@object
	.size		_$_str,(.L_0 - _$_str)
_$_str:
        /*0000*/ 	.byte	0x5f, 0x5f, 0x43, 0x55, 0x44, 0x41, 0x5f, 0x46, 0x54, 0x5a, 0x00
.L_0:


//--------------------- .nv.constant0.triton_poi_fused_add_native_layer_norm_8 --------------------------
	.section	.nv.constant0.triton_poi_fused_add_native_layer_norm_8,"a",@progbits
	.sectionflags	@""
	.align	4
.nv.constant0.triton_poi_fused_add_native_layer_norm_8:
	.zero		596
